//
// Generated by NVIDIA NVVM Compiler
//
// Compiler Build ID: CL-36424714
// Cuda compilation tools, release 13.0, V13.0.88
// Based on NVVM 20.0.0
//

.version 9.0
.target sm_100
.address_size 64

	// .globl	_Z6mirrorP6uchar4S0_iib

.visible .entry _Z6mirrorP6uchar4S0_iib(
	.param .u64 .ptr .align 1 _Z6mirrorP6uchar4S0_iib_param_0,
	.param .u64 .ptr .align 1 _Z6mirrorP6uchar4S0_iib_param_1,
	.param .u32 _Z6mirrorP6uchar4S0_iib_param_2,
	.param .u32 _Z6mirrorP6uchar4S0_iib_param_3,
	.param .u8 _Z6mirrorP6uchar4S0_iib_param_4
)
{
	.reg .pred 	%p<5>;
	.reg .b16 	%rs<14>;
	.reg .b32 	%r<43>;
	.reg .b64 	%rd<13>;
	.reg .b64 	%fd<13>;

	ld.param.u64 	%rd3, [_Z6mirrorP6uchar4S0_iib_param_0];
	ld.param.u64 	%rd4, [_Z6mirrorP6uchar4S0_iib_param_1];
	ld.param.u32 	%r9, [_Z6mirrorP6uchar4S0_iib_param_2];
	ld.param.u32 	%r10, [_Z6mirrorP6uchar4S0_iib_param_3];
	ld.param.s8 	%rs1, [_Z6mirrorP6uchar4S0_iib_param_4];
	cvta.to.global.u64 	%rd1, %rd4;
	cvta.to.global.u64 	%rd2, %rd3;
	mov.u32 	%r11, %ctaid.x;
	mov.u32 	%r12, %ntid.x;
	mov.u32 	%r13, %tid.x;
	mad.lo.s32 	%r41, %r11, %r12, %r13;
	mov.u32 	%r14, %nctaid.x;
	mul.lo.s32 	%r2, %r12, %r14;
	mul.lo.s32 	%r3, %r10, %r9;
	setp.ge.s32 	%p1, %r41, %r3;
	@%p1 bra 	$L__BB0_4;
	setp.eq.s16 	%p2, %rs1, 0;
	@%p2 bra 	$L__BB0_5;
	add.s32 	%r4, %r10, -1;
$L__BB0_3:
	mul.wide.s32 	%rd5, %r41, 4;
	add.s64 	%rd6, %rd2, %rd5;
	.pragma "used_bytes_mask 7";
	ld.global.u32 	%r15, [%rd6];
	bfe.u32 	%r16, %r15, 0, 8;
	cvt.u16.u32 	%rs2, %r16;
	and.b16  	%rs3, %rs2, 255;
	bfe.u32 	%r17, %r15, 8, 8;
	cvt.u16.u32 	%rs4, %r17;
	and.b16  	%rs5, %rs4, 255;
	bfe.u32 	%r18, %r15, 16, 8;
	cvt.u16.u32 	%rs6, %r18;
	and.b16  	%rs7, %rs6, 255;
	cvt.rn.f64.u16 	%fd1, %rs3;
	cvt.rn.f64.u16 	%fd2, %rs5;
	mul.f64 	%fd3, %fd2, 0d3FE2C8B439581062;
	fma.rn.f64 	%fd4, %fd1, 0d3FD322D0E5604189, %fd3;
	cvt.rn.f64.u16 	%fd5, %rs7;
	fma.rn.f64 	%fd6, %fd5, 0d3FBD2F1A9FBE76C9, %fd4;
	cvt.rzi.u32.f64 	%r19, %fd6;
	rem.s32 	%r20, %r41, %r10;
	add.s32 	%r21, %r4, %r41;
	shl.b32 	%r22, %r20, 1;
	sub.s32 	%r23, %r21, %r22;
	mul.wide.s32 	%rd7, %r23, 4;
	add.s64 	%rd8, %rd1, %rd7;
	prmt.b32 	%r24, %r19, 65535, 0x3340U;
	prmt.b32 	%r25, %r19, %r19, 0x3340U;
	prmt.b32 	%r26, %r25, %r24, 0x5410U;
	st.global.u32 	[%rd8], %r26;
	add.s32 	%r41, %r41, %r2;
	setp.lt.s32 	%p3, %r41, %r3;
	@%p3 bra 	$L__BB0_3;
$L__BB0_4:
	ret;
$L__BB0_5:
	mul.wide.s32 	%rd9, %r41, 4;
	add.s64 	%rd10, %rd2, %rd9;
	.pragma "used_bytes_mask 7";
	ld.global.u32 	%r27, [%rd10];
	bfe.u32 	%r28, %r27, 0, 8;
	cvt.u16.u32 	%rs8, %r28;
	and.b16  	%rs9, %rs8, 255;
	bfe.u32 	%r29, %r27, 8, 8;
	cvt.u16.u32 	%rs10, %r29;
	and.b16  	%rs11, %rs10, 255;
	bfe.u32 	%r30, %r27, 16, 8;
	cvt.u16.u32 	%rs12, %r30;
	and.b16  	%rs13, %rs12, 255;
	cvt.rn.f64.u16 	%fd7, %rs9;
	cvt.rn.f64.u16 	%fd8, %rs11;
	mul.f64 	%fd9, %fd8, 0d3FE2C8B439581062;
	fma.rn.f64 	%fd10, %fd7, 0d3FD322D0E5604189, %fd9;
	cvt.rn.f64.u16 	%fd11, %rs13;
	fma.rn.f64 	%fd12, %fd11, 0d3FBD2F1A9FBE76C9, %fd10;
	cvt.rzi.u32.f64 	%r31, %fd12;
	div.s32 	%r32, %r41, %r10;
	not.b32 	%r33, %r32;
	add.s32 	%r34, %r9, %r33;
	mul.lo.s32 	%r35, %r32, %r10;
	sub.s32 	%r36, %r41, %r35;
	mad.lo.s32 	%r37, %r34, %r10, %r36;
	mul.wide.s32 	%rd11, %r37, 4;
	add.s64 	%rd12, %rd1, %rd11;
	prmt.b32 	%r38, %r31, 65535, 0x3340U;
	prmt.b32 	%r39, %r31, %r31, 0x3340U;
	prmt.b32 	%r40, %r39, %r38, 0x5410U;
	st.global.u32 	[%rd12], %r40;
	add.s32 	%r41, %r41, %r2;
	setp.lt.s32 	%p4, %r41, %r3;
	@%p4 bra 	$L__BB0_5;
	bra.uni 	$L__BB0_4;

}


// ===== COMPILED SASS (sm_100) =====

	.target	sm_100

	.elftype	@"ET_EXEC"


//--------------------- .note.nv.tkinfo           --------------------------
	.section	.note.nv.tkinfo,"",@"SHT_NOTE"
	.sectionflags	@"SHF_NOTE_NV_TKINFO"
	.tkinfo
        /*0018*/ 	.word	0x00000002
        /*0030*/ 	.string	""
        /*0030*/ 	.string	"ptxas"
        /*0030*/ 	.string	"Cuda compilation tools, release 13.0, V13.0.88"
        /*0030*/ 	.string	"Build cuda_13.0.r13.0/compiler.36424714_0"
        /*0030*/ 	.string	"-arch sm_100 -m 64 "



//--------------------- .note.nv.cuinfo           --------------------------
	.section	.note.nv.cuinfo,"",@"SHT_NOTE"
	.sectionflags	@"SHF_NOTE_NV_CUINFO"
        /*0018*/ 	.short	0x0002
        /*001a*/ 	.short	0x0064
        /*001c*/ 	.short	0x0082
	.zero		2


//--------------------- .nv.info                  --------------------------
	.section	.nv.info,"",@"SHT_CUDA_INFO"
	.align	4


	//----- nvinfo : EIATTR_REGCOUNT
	.align		4
        /*0000*/ 	.byte	0x04, 0x2f
        /*0002*/ 	.short	(.L_1 - .L_0)
	.align		4
.L_0:
        /*0004*/ 	.word	index@(_Z6mirrorP6uchar4S0_iib)
        /*0008*/ 	.word	0x00000018


	//----- nvinfo : EIATTR_FRAME_SIZE
	.align		4
.L_1:
        /*000c*/ 	.byte	0x04, 0x11
        /*000e*/ 	.short	(.L_3 - .L_2)
	.align		4
.L_2:
        /*0010*/ 	.word	index@(_Z6mirrorP6uchar4S0_iib)
        /*0014*/ 	.word	0x00000000


	//----- nvinfo : EIATTR_MIN_STACK_SIZE
	.align		4
.L_3:
        /*0018*/ 	.byte	0x04, 0x12
        /*001a*/ 	.short	(.L_5 - .L_4)
	.align		4
.L_4:
        /*001c*/ 	.word	index@(_Z6mirrorP6uchar4S0_iib)
        /*0020*/ 	.word	0x00000000
.L_5:


//--------------------- .nv.compat                --------------------------
	.section	.nv.compat,"",@"SHT_CUDA_COMPAT_INFO"
	.align	4
        /*0000*/ 	.byte	0x02, 0x09, 0x00, 0x00, 0x02, 0x02, 0x01, 0x00, 0x02, 0x05, 0x05, 0x00, 0x03, 0x07, 0x01, 0x01
        /*0010*/ 	.byte	0x02, 0x03, 0x00, 0x00, 0x02, 0x06, 0x01, 0x00, 0x04, 0x0b, 0x08, 0x00, 0x01, 0x00, 0x00, 0x00
        /*0020*/ 	.byte	0x00, 0x00, 0x00, 0x00


//--------------------- .nv.info._Z6mirrorP6uchar4S0_iib --------------------------
	.section	.nv.info._Z6mirrorP6uchar4S0_iib,"",@"SHT_CUDA_INFO"
	.sectionflags	@""
	.align	4


	//----- nvinfo : EIATTR_CUDA_API_VERSION
	.align		4
        /*0000*/ 	.byte	0x04, 0x37
        /*0002*/ 	.short	(.L_7 - .L_6)
.L_6:
        /*0004*/ 	.word	0x00000082


	//----- nvinfo : EIATTR_KPARAM_INFO
	.align		4
.L_7:
        /*0008*/ 	.byte	0x04, 0x17
        /*000a*/ 	.short	(.L_9 - .L_8)
.L_8:
        /*000c*/ 	.word	0x00000000
        /*0010*/ 	.short	0x0004
        /*0012*/ 	.short	0x0018
        /*0014*/ 	.byte	0x00, 0xf0, 0x05, 0x00


	//----- nvinfo : EIATTR_KPARAM_INFO
	.align		4
.L_9:
        /*0018*/ 	.byte	0x04, 0x17
        /*001a*/ 	.short	(.L_11 - .L_10)
.L_10:
        /*001c*/ 	.word	0x00000000
        /*0020*/ 	.short	0x0003
        /*0022*/ 	.short	0x0014
        /*0024*/ 	.byte	0x00, 0xf0, 0x11, 0x00


	//----- nvinfo : EIATTR_KPARAM_INFO
	.align		4
.L_11:
        /*0028*/ 	.byte	0x04, 0x17
        /*002a*/ 	.short	(.L_13 - .L_12)
.L_12:
        /*002c*/ 	.word	0x00000000
        /*0030*/ 	.short	0x0002
        /*0032*/ 	.short	0x0010
        /*0034*/ 	.byte	0x00, 0xf0, 0x11, 0x00


	//----- nvinfo : EIATTR_KPARAM_INFO
	.align		4
.L_13:
        /*0038*/ 	.byte	0x04, 0x17
        /*003a*/ 	.short	(.L_15 - .L_14)
.L_14:
        /*003c*/ 	.word	0x00000000
        /*0040*/ 	.short	0x0001
        /*0042*/ 	.short	0x0008
        /*0044*/ 	.byte	0x00, 0xf5, 0x21, 0x00


	//----- nvinfo : EIATTR_KPARAM_INFO
	.align		4
.L_15:
        /*0048*/ 	.byte	0x04, 0x17
        /*004a*/ 	.short	(.L_17 - .L_16)
.L_16:
        /*004c*/ 	.word	0x00000000
        /*0050*/ 	.short	0x0000
        /*0052*/ 	.short	0x0000
        /*0054*/ 	.byte	0x00, 0xf5, 0x21, 0x00


	//----- nvinfo : EIATTR_SPARSE_MMA_MASK
	.align		4
.L_17:
        /*0058*/ 	.byte	0x03, 0x50
        /*005a*/ 	.short	0x0000


	//----- nvinfo : EIATTR_MAXREG_COUNT
	.align		4
        /*005c*/ 	.byte	0x03, 0x1b
        /*005e*/ 	.short	0x00ff


	//----- nvinfo : EIATTR_MERCURY_ISA_VERSION
	.align		4
        /*0060*/ 	.byte	0x03, 0x5f
        /*0062*/ 	.short	0x0101


	//----- nvinfo : EIATTR_UNUSED_LOAD_BYTE_OFFSET
	.align		4
        /*0064*/ 	.byte	0x04, 0x44
        /*0066*/ 	.short	(.L_19 - .L_18)


	//   ....[0]....
.L_18:
        /*0068*/ 	.word	0x000001f0
        /*006c*/ 	.word	0x00000007


	//   ....[1]....
        /*0070*/ 	.word	0x00000560
        /*0074*/ 	.word	0x00000007


	//----- nvinfo : EIATTR_VRC_CTA_INIT_COUNT
	.align		4
.L_19:
        /*0078*/ 	.byte	0x02, 0x4a
	.zero		1
	.zero		1


	//----- nvinfo : EIATTR_EXIT_INSTR_OFFSETS
	.align		4
        /*007c*/ 	.byte	0x04, 0x1c
        /*007e*/ 	.short	(.L_21 - .L_20)


	//   ....[0]....
.L_20:
        /*0080*/ 	.word	0x000000a0


	//   ....[1]....
        /*0084*/ 	.word	0x00000450


	//   ....[2]....
        /*0088*/ 	.word	0x00000810


	//----- nvinfo : EIATTR_CRS_STACK_SIZE
	.align		4
.L_21:
        /*008c*/ 	.byte	0x04, 0x1e
        /*008e*/ 	.short	(.L_23 - .L_22)
.L_22:
        /*0090*/ 	.word	0x00000000


	//----- nvinfo : EIATTR_CBANK_PARAM_SIZE
	.align		4
.L_23:
        /*0094*/ 	.byte	0x03, 0x19
        /*0096*/ 	.short	0x0019


	//----- nvinfo : EIATTR_PARAM_CBANK
	.align		4
        /*0098*/ 	.byte	0x04, 0x0a
        /*009a*/ 	.short	(.L_25 - .L_24)
	.align		4
.L_24:
        /*009c*/ 	.word	index@(.nv.constant0._Z6mirrorP6uchar4S0_iib)
        /*00a0*/ 	.short	0x0380
        /*00a2*/ 	.short	0x0019


	//----- nvinfo : EIATTR_SW_WAR
	.align		4
.L_25:
        /*00a4*/ 	.byte	0x04, 0x36
        /*00a6*/ 	.short	(.L_27 - .L_26)
.L_26:
        /*00a8*/ 	.word	0x00000008
.L_27:


//--------------------- .nv.callgraph             --------------------------
	.section	.nv.callgraph,"",@"SHT_CUDA_CALLGRAPH"
	.align	4
	.sectionentsize	8
	.align		4
        /*0000*/ 	.word	0x00000000
	.align		4
        /*0004*/ 	.word	0xffffffff
	.align		4
        /*0008*/ 	.word	0x00000000
	.align		4
        /*000c*/ 	.word	0xfffffffe
	.align		4
        /*0010*/ 	.word	0x00000000
	.align		4
        /*0014*/ 	.word	0xfffffffd
	.align		4
        /*0018*/ 	.word	0x00000000
	.align		4
        /*001c*/ 	.word	0xfffffffc


//--------------------- .text._Z6mirrorP6uchar4S0_iib --------------------------
	.section	.text._Z6mirrorP6uchar4S0_iib,"ax",@progbits
	.align	128
        .global         _Z6mirrorP6uchar4S0_iib
        .type           _Z6mirrorP6uchar4S0_iib,@function
        .size           _Z6mirrorP6uchar4S0_iib,(.L_x_4 - _Z6mirrorP6uchar4S0_iib)
        .other          _Z6mirrorP6uchar4S0_iib,@"STO_CUDA_ENTRY STV_DEFAULT"
_Z6mirrorP6uchar4S0_iib:
.text._Z6mirrorP6uchar4S0_iib:
[----:B------:R-:W-:Y:S01]  /*0000*/  LDC R1, c[0x0][0x37c] ;  /* 0x0000df00ff017b82 */ /* 0x000fe20000000800 */
[----:B------:R-:W0:Y:S07]  /*0010*/  S2R R3, SR_TID.X ;  /* 0x0000000000037919 */ /* 0x000e2e0000002100 */
[----:B------:R-:W0:Y:S08]  /*0020*/  S2UR UR4, SR_CTAID.X ;  /* 0x00000000000479c3 */ /* 0x000e300000002500 */
[----:B------:R-:W0:Y:S01]  /*0030*/  LDC R2, c[0x0][0x360] ;  /* 0x0000d800ff027b82 */ /* 0x000e220000000800 */
[----:B------:R-:W1:Y:S07]  /*0040*/  LDCU UR5, c[0x0][0x370] ;  /* 0x00006e00ff0577ac */ /* 0x000e6e0008000800 */
[----:B------:R-:W2:Y:S01]  /*0050*/  LDC.64 R8, c[0x0][0x390] ;  /* 0x0000e400ff087b82 */ /* 0x000ea20000000a00 */
[----:B0-----:R-:W-:-:S02]  /*0060*/  IMAD R3, R2, UR4, R3 ;  /* 0x0000000402037c24 */ /* 0x001fc4000f8e0203 */
[----:B-1----:R-:W-:Y:S02]  /*0070*/  IMAD R2, R2, UR5, RZ ;  /* 0x0000000502027c24 */ /* 0x002fe4000f8e02ff */
[----:B--2---:R-:W-:-:S05]  /*0080*/  IMAD R0, R9, R8, RZ ;  /* 0x0000000809007224 */ /* 0x004fca00078e02ff */
[----:B------:R-:W-:-:S13]  /*0090*/  ISETP.GE.AND P0, PT, R3, R0, PT ;  /* 0x000000000300720c */ /* 0x000fda0003f06270 */
[----:B------:R-:W-:Y:S05]  /*00a0*/  @P0 EXIT ;  /* 0x000000000000094d */ /* 0x000fea0003800000 */
[----:B------:R-:W0:Y:S01]  /*00b0*/  LDCU.U8 UR4, c[0x0][0x398] ;  /* 0x00007300ff0477ac */ /* 0x000e220008000000 */
[----:B------:R-:W1:Y:S01]  /*00c0*/  LDCU.64 UR6, c[0x0][0x358] ;  /* 0x00006b00ff0677ac */ /* 0x000e620008000a00 */
[----:B0-----:R-:W-:-:S04]  /*00d0*/  UPRMT UR4, UR4, 0x8880, URZ ;  /* 0x0000888004047896 */ /* 0x001fc800080000ff */
[----:B------:R-:W-:-:S09]  /*00e0*/  UISETP.NE.AND UP0, UPT, UR4, URZ, UPT ;  /* 0x000000ff0400728c */ /* 0x000fd2000bf05270 */
[----:B-1----:R-:W-:Y:S05]  /*00f0*/  BRA.U !UP0, `(.L_x_0) ;  /* 0x0000000108d87547 */ /* 0x002fea000b800000 */
[-C--:B------:R-:W-:Y:S01]  /*0100*/  IABS R8, R9.reuse ;  /* 0x0000000900087213 */ /* 0x080fe20000000000 */
[----:B------:R-:W0:Y:S01]  /*0110*/  LDC R10, c[0x0][0x394] ;  /* 0x0000e500ff0a7b82 */ /* 0x000e220000000800 */
[----:B------:R-:W-:Y:S02]  /*0120*/  ISETP.NE.AND P0, PT, R9, RZ, PT ;  /* 0x000000ff0900720c */ /* 0x000fe40003f05270 */
[----:B------:R-:W1:Y:S01]  /*0130*/  I2F.RP R11, R8 ;  /* 0x00000008000b7306 */ /* 0x000e620000209400 */
[----:B------:R-:W-:-:S04]  /*0140*/  LOP3.LUT R9, RZ, R9, RZ, 0x33, !PT ;  /* 0x00000009ff097212 */ /* 0x000fc800078e33ff */
[----:B------:R-:W2:Y:S08]  /*0150*/  LDC.64 R4, c[0x0][0x380] ;  /* 0x0000e000ff047b82 */ /* 0x000eb00000000a00 */
[----:B------:R-:W3:Y:S01]  /*0160*/  LDC.64 R6, c[0x0][0x388] ;  /* 0x0000e200ff067b82 */ /* 0x000ee20000000a00 */
[----:B-1----:R-:W1:Y:S02]  /*0170*/  MUFU.RCP R11, R11 ;  /* 0x0000000b000b7308 */ /* 0x002e640000001000 */
[----:B-1----:R-:W-:-:S06]  /*0180*/  VIADD R12, R11, 0xffffffe ;  /* 0x0ffffffe0b0c7836 */ /* 0x002fcc0000000000 */
[----:B------:R1:W4:Y:S02]  /*0190*/  F2I.FTZ.U32.TRUNC.NTZ R13, R12 ;  /* 0x0000000c000d7305 */ /* 0x000324000021f000 */
[----:B-1----:R-:W-:Y:S02]  /*01a0*/  IMAD.MOV.U32 R12, RZ, RZ, RZ ;  /* 0x000000ffff0c7224 */ /* 0x002fe400078e00ff */
[----:B----4-:R-:W-:-:S04]  /*01b0*/  IMAD.MOV R15, RZ, RZ, -R13 ;  /* 0x000000ffff0f7224 */ /* 0x010fc800078e0a0d */
[----:B------:R-:W-:-:S04]  /*01c0*/  IMAD R15, R15, R8, RZ ;  /* 0x000000080f0f7224 */ /* 0x000fc800078e02ff */
[----:B0-23--:R-:W-:-:S07]  /*01d0*/  IMAD.HI.U32 R11, R13, R15, R12 ;  /* 0x0000000f0d0b7227 */ /* 0x00dfce00078e000c */
.L_x_1:
[----:B------:R-:W-:-:S05]  /*01e0*/  IMAD.WIDE R16, R3, 0x4, R4 ;  /* 0x0000000403107825 */ /* 0x000fca00078e0204 */
[----:B------:R-:W2:Y:S01]  /*01f0*/  LDG.E R19, desc[UR6][R16.64] ;  /* 0x0000000610137981 */ /* 0x000ea2000c1e1900 */
[----:B------:R-:W-:Y:S01]  /*0200*/  IABS R21, R3 ;  /* 0x0000000300157213 */ /* 0x000fe20000000000 */
[----:B------:R-:W-:Y:S01]  /*0210*/  UMOV UR4, 0x39581062 ;  /* 0x3958106200047882 */ /* 0x000fe20000000000 */
[----:B------:R-:W-:Y:S01]  /*0220*/  IABS R18, R10 ;  /* 0x0000000a00127213 */ /* 0x000fe20000000000 */
[----:B------:R-:W-:Y:S01]  /*0230*/  UMOV UR5, 0x3fe2c8b4 ;  /* 0x3fe2c8b400057882 */ /* 0x000fe20000000000 */
[----:B------:R-:W-:Y:S01]  /*0240*/  ISETP.GE.AND P2, PT, R3, RZ, PT ;  /* 0x000000ff0300720c */ /* 0x000fe20003f46270 */
[----:B0-----:R-:W-:-:S05]  /*0250*/  IMAD.HI.U32 R12, R11, R21, RZ ;  /* 0x000000150b0c7227 */ /* 0x001fca00078e00ff */
[----:B------:R-:W-:-:S05]  /*0260*/  IADD3 R12, PT, PT, -R12, RZ, RZ ;  /* 0x000000ff0c0c7210 */ /* 0x000fca0007ffe1ff */
[----:B------:R-:W-:-:S05]  /*0270*/  IMAD R21, R18, R12, R21 ;  /* 0x0000000c12157224 */ /* 0x000fca00078e0215 */
[----:B------:R-:W-:-:S13]  /*0280*/  ISETP.GT.U32.AND P1, PT, R8, R21, PT ;  /* 0x000000150800720c */ /* 0x000fda0003f24070 */
[----:B------:R-:W-:-:S05]  /*0290*/  @!P1 IMAD.IADD R21, R21, 0x1, -R18 ;  /* 0x0000000115159824 */ /* 0x000fca00078e0a12 */
[----:B------:R-:W-:-:S13]  /*02a0*/  ISETP.GT.U32.AND P1, PT, R8, R21, PT ;  /* 0x000000150800720c */ /* 0x000fda0003f24070 */
[----:B------:R-:W-:-:S04]  /*02b0*/  @!P1 IMAD.IADD R21, R21, 0x1, -R18 ;  /* 0x0000000115159824 */ /* 0x000fc800078e0a12 */
[----:B------:R-:W-:-:S05]  /*02c0*/  @!P2 IMAD.MOV R21, RZ, RZ, -R21 ;  /* 0x000000ffff15a224 */ /* 0x000fca00078e0a15 */
[----:B------:R-:W-:Y:S01]  /*02d0*/  SEL R21, R9, R21, !P0 ;  /* 0x0000001509157207 */ /* 0x000fe20004000000 */
[----:B--2---:R-:W0:Y:S08]  /*02e0*/  I2F.F64.U8 R14, R19.B1 ;  /* 0x10000013000e7312 */ /* 0x004e300000001800 */
[----:B------:R-:W1:Y:S01]  /*02f0*/  I2F.F64.U8 R12, R19 ;  /* 0x00000013000c7312 */ /* 0x000e620000001800 */
[----:B0-----:R-:W-:-:S07]  /*0300*/  DMUL R14, R14, UR4 ;  /* 0x000000040e0e7c28 */ /* 0x001fce0008000000 */
[----:B------:R-:W0:Y:S01]  /*0310*/  I2F.F64.U8 R16, R19.B2 ;  /* 0x2000001300107312 */ /* 0x000e220000001800 */
[----:B------:R-:W-:Y:S01]  /*0320*/  UMOV UR4, 0xe5604189 ;  /* 0xe560418900047882 */ /* 0x000fe20000000000 */
[----:B------:R-:W-:Y:S02]  /*0330*/  UMOV UR5, 0x3fd322d0 ;  /* 0x3fd322d000057882 */ /* 0x000fe40000000000 */
[----:B-1----:R-:W-:Y:S01]  /*0340*/  DFMA R12, R12, UR4, R14 ;  /* 0x000000040c0c7c2b */ /* 0x002fe2000800000e */
[----:B------:R-:W-:Y:S01]  /*0350*/  UMOV UR4, 0x9fbe76c9 ;  /* 0x9fbe76c900047882 */ /* 0x000fe20000000000 */
[----:B------:R-:W-:Y:S01]  /*0360*/  UMOV UR5, 0x3fbd2f1a ;  /* 0x3fbd2f1a00057882 */ /* 0x000fe20000000000 */
[----:B------:R-:W-:Y:S01]  /*0370*/  IADD3 R14, PT, PT, R3, -0x1, R10 ;  /* 0xffffffff030e7810 */ /* 0x000fe20007ffe00a */
[----:B------:R-:W-:-:S04]  /*0380*/  IMAD.IADD R3, R2, 0x1, R3 ;  /* 0x0000000102037824 */ /* 0x000fc800078e0203 */
[----:B0-----:R-:W-:Y:S01]  /*0390*/  DFMA R12, R16, UR4, R12 ;  /* 0x00000004100c7c2b */ /* 0x001fe2000800000c */
[----:B------:R-:W-:Y:S01]  /*03a0*/  UMOV UR4, 0x3340 ;  /* 0x0000334000047882 */ /* 0x000fe20000000000 */
[----:B------:R-:W-:Y:S01]  /*03b0*/  IMAD R21, R21, -0x2, R14 ;  /* 0xfffffffe15157824 */ /* 0x000fe200078e020e */
[----:B------:R-:W-:Y:S02]  /*03c0*/  MOV R15, UR4 ;  /* 0x00000004000f7c02 */ /* 0x000fe40008000f00 */
[----:B------:R-:W-:-:S05]  /*03d0*/  ISETP.GE.AND P1, PT, R3, R0, PT ;  /* 0x000000000300720c */ /* 0x000fca0003f26270 */
[----:B------:R-:W0:Y:S02]  /*03e0*/  F2I.U32.F64.TRUNC R12, R12 ;  /* 0x0000000c000c7311 */ /* 0x000e24000030d000 */
[C---:B0-----:R-:W-:Y:S02]  /*03f0*/  PRMT R15, R12.reuse, R15, 0xffff ;  /* 0x0000ffff0c0f7416 */ /* 0x041fe4000000000f */
[----:B------:R-:W-:Y:S01]  /*0400*/  PRMT R16, R12, 0x3340, R12 ;  /* 0x000033400c107816 */ /* 0x000fe2000000000c */
[----:B------:R-:W-:-:S03]  /*0410*/  IMAD.WIDE R12, R21, 0x4, R6 ;  /* 0x00000004150c7825 */ /* 0x000fc600078e0206 */
[----:B------:R-:W-:-:S05]  /*0420*/  PRMT R15, R16, 0x5410, R15 ;  /* 0x00005410100f7816 */ /* 0x000fca000000000f */
[----:B------:R0:W-:Y:S01]  /*0430*/  STG.E desc[UR6][R12.64], R15 ;  /* 0x0000000f0c007986 */ /* 0x0001e2000c101906 */
[----:B------:R-:W-:Y:S05]  /*0440*/  @!P1 BRA `(.L_x_1) ;  /* 0xfffffffc00649947 */ /* 0x000fea000383ffff */
[----:B------:R-:W-:Y:S05]  /*0450*/  EXIT ;  /* 0x000000000000794d */ /* 0x000fea0003800000 */
.L_x_0:
[-C--:B------:R-:W-:Y:S01]  /*0460*/  IABS R8, R9.reuse ;  /* 0x0000000900087213 */ /* 0x080fe20000000000 */
[----:B------:R-:W0:Y:S01]  /*0470*/  LDC R10, c[0x0][0x394] ;  /* 0x0000e500ff0a7b82 */ /* 0x000e220000000800 */
[----:B------:R-:W-:Y:S01]  /*0480*/  ISETP.NE.AND P0, PT, R9, RZ, PT ;  /* 0x000000ff0900720c */ /* 0x000fe20003f05270 */
[----:B------:R-:W1:Y:S01]  /*0490*/  LDCU UR8, c[0x0][0x390] ;  /* 0x00007200ff0877ac */ /* 0x000e620008000800 */
[----:B------:R-:W2:Y:S01]  /*04a0*/  I2F.RP R11, R8 ;  /* 0x00000008000b7306 */ /* 0x000ea20000209400 */
[----:B------:R-:W-:-:S04]  /*04b0*/  LOP3.LUT R9, RZ, R9, RZ, 0x33, !PT ;  /* 0x00000009ff097212 */ /* 0x000fc800078e33ff */
[----:B------:R-:W3:Y:S08]  /*04c0*/  LDC.64 R4, c[0x0][0x380] ;  /* 0x0000e000ff047b82 */ /* 0x000ef00000000a00 */
[----:B------:R-:W4:Y:S01]  /*04d0*/  LDC.64 R6, c[0x0][0x388] ;  /* 0x0000e200ff067b82 */ /* 0x000f220000000a00 */
[----:B--2---:R-:W2:Y:S02]  /*04e0*/  MUFU.RCP R11, R11 ;  /* 0x0000000b000b7308 */ /* 0x004ea40000001000 */
[----:B--2---:R-:W-:-:S06]  /*04f0*/  VIADD R12, R11, 0xffffffe ;  /* 0x0ffffffe0b0c7836 */ /* 0x004fcc0000000000 */
[----:B------:R2:W5:Y:S02]  /*0500*/  F2I.FTZ.U32.TRUNC.NTZ R13, R12 ;  /* 0x0000000c000d7305 */ /* 0x000564000021f000 */
[----:B--2---:R-:W-:Y:S01]  /*0510*/  IMAD.MOV.U32 R12, RZ, RZ, RZ ;  /* 0x000000ffff0c7224 */ /* 0x004fe200078e00ff */
[----:B-----5:R-:W-:-:S05]  /*0520*/  IADD3 R15, PT, PT, RZ, -R13, RZ ;  /* 0x8000000dff0f7210 */ /* 0x020fca0007ffe0ff */
[----:B------:R-:W-:-:S04]  /*0530*/  IMAD R15, R15, R8, RZ ;  /* 0x000000080f0f7224 */ /* 0x000fc800078e02ff */
[----:B01-34-:R-:W-:-:S07]  /*0540*/  IMAD.HI.U32 R11, R13, R15, R12 ;  /* 0x0000000f0d0b7227 */ /* 0x01bfce00078e000c */
.L_x_2:
[----:B0-----:R-:W-:-:S05]  /*0550*/  IMAD.WIDE R16, R3, 0x4, R4 ;  /* 0x0000000403107825 */ /* 0x001fca00078e0204 */
[----:B------:R-:W2:Y:S01]  /*0560*/  LDG.E R19, desc[UR6][R16.64] ;  /* 0x0000000610137981 */ /* 0x000ea2000c1e1900 */
[----:B------:R-:W-:Y:S01]  /*0570*/  IABS R12, R3 ;  /* 0x00000003000c7213 */ /* 0x000fe20000000000 */
[----:B------:R-:W-:Y:S01]  /*0580*/  UMOV UR4, 0x39581062 ;  /* 0x3958106200047882 */ /* 0x000fe20000000000 */
[----:B------:R-:W-:Y:S01]  /*0590*/  IABS R20, R10 ;  /* 0x0000000a00147213 */ /* 0x000fe20000000000 */
[----:B------:R-:W-:Y:S02]  /*05a0*/  UMOV UR5, 0x3fe2c8b4 ;  /* 0x3fe2c8b400057882 */ /* 0x000fe40000000000 */
[----:B------:R-:W-:-:S04]  /*05b0*/  IMAD.HI.U32 R18, R11, R12, RZ ;  /* 0x0000000c0b127227 */ /* 0x000fc800078e00ff */
[----:B------:R-:W-:-:S04]  /*05c0*/  IMAD.MOV R21, RZ, RZ, -R18 ;  /* 0x000000ffff157224 */ /* 0x000fc800078e0a12 */
[----:B------:R-:W-:-:S05]  /*05d0*/  IMAD R21, R20, R21, R12 ;  /* 0x0000001514157224 */ /* 0x000fca00078e020c */
[----:B------:R-:W-:-:S13]  /*05e0*/  ISETP.GT.U32.AND P2, PT, R8, R21, PT ;  /* 0x000000150800720c */ /* 0x000fda0003f44070 */
[----:B------:R-:W-:Y:S01]  /*05f0*/  @!P2 IADD3 R21, PT, PT, R21, -R20, RZ ;  /* 0x800000141515a210 */ /* 0x000fe20007ffe0ff */
[----:B------:R-:W-:Y:S01]  /*0600*/  @!P2 VIADD R18, R18, 0x1 ;  /* 0x000000011212a836 */ /* 0x000fe20000000000 */
[----:B------:R-:W-:Y:S02]  /*0610*/  LOP3.LUT R20, R3, R10, RZ, 0x3c, !PT ;  /* 0x0000000a03147212 */ /* 0x000fe400078e3cff */
[----:B------:R-:W-:Y:S02]  /*0620*/  ISETP.GE.U32.AND P1, PT, R21, R8, PT ;  /* 0x000000081500720c */ /* 0x000fe40003f26070 */
[----:B------:R-:W-:-:S11]  /*0630*/  ISETP.GE.AND P3, PT, R20, RZ, PT ;  /* 0x000000ff1400720c */ /* 0x000fd60003f66270 */
[----:B------:R-:W-:-:S05]  /*0640*/  @P1 VIADD R18, R18, 0x1 ;  /* 0x0000000112121836 */ /* 0x000fca0000000000 */
[----:B------:R-:W-:-:S04]  /*0650*/  @!P3 IADD3 R18, PT, PT, -R18, RZ, RZ ;  /* 0x000000ff1212b210 */ /* 0x000fc80007ffe1ff */
        /* <DEDUP_REMOVED lines=10> */
[----:B------:R-:W-:Y:S01]  /*0700*/  LOP3.LUT R14, RZ, R18, RZ, 0x33, !PT ;  /* 0x00000012ff0e7212 */ /* 0x000fe200078e33ff */
[----:B------:R-:W-:-:S03]  /*0710*/  IMAD.MOV R18, RZ, RZ, -R18 ;  /* 0x000000ffff127224 */ /* 0x000fc600078e0a12 */
[----:B------:R-:W-:Y:S01]  /*0720*/  IADD3 R15, PT, PT, R14, UR8, RZ ;  /* 0x000000080e0f7c10 */ /* 0x000fe2000fffe0ff */
[----:B0-----:R-:W-:Y:S01]  /*0730*/  DFMA R12, R16, UR4, R12 ;  /* 0x00000004100c7c2b */ /* 0x001fe2000800000c */
[----:B------:R-:W-:Y:S01]  /*0740*/  UMOV UR4, 0x3340 ;  /* 0x0000334000047882 */ /* 0x000fe20000000000 */
[--C-:B------:R-:W-:Y:S02]  /*0750*/  IMAD R14, R10, R18, R3.reuse ;  /* 0x000000120a0e7224 */ /* 0x100fe400078e0203 */
[----:B------:R-:W-:Y:S02]  /*0760*/  IMAD.U32 R17, RZ, RZ, UR4 ;  /* 0x00000004ff117e24 */ /* 0x000fe4000f8e00ff */
[----:B------:R-:W-:Y:S02]  /*0770*/  IMAD R15, R15, R10, R14 ;  /* 0x0000000a0f0f7224 */ /* 0x000fe400078e020e */
[----:B------:R-:W-:Y:S02]  /*0780*/  IMAD.IADD R3, R2, 0x1, R3 ;  /* 0x0000000102037824 */ /* 0x000fe400078e0203 */
[----:B------:R-:W0:Y:S03]  /*0790*/  F2I.U32.F64.TRUNC R12, R12 ;  /* 0x0000000c000c7311 */ /* 0x000e26000030d000 */
[----:B------:R-:W-:-:S02]  /*07a0*/  ISETP.GE.AND P1, PT, R3, R0, PT ;  /* 0x000000000300720c */ /* 0x000fc40003f26270 */
[C---:B0-----:R-:W-:Y:S02]  /*07b0*/  PRMT R16, R12.reuse, R17, 0xffff ;  /* 0x0000ffff0c107416 */ /* 0x041fe40000000011 */
[----:B------:R-:W-:Y:S01]  /*07c0*/  PRMT R17, R12, 0x3340, R12 ;  /* 0x000033400c117816 */ /* 0x000fe2000000000c */
[----:B------:R-:W-:-:S03]  /*07d0*/  IMAD.WIDE R12, R15, 0x4, R6 ;  /* 0x000000040f0c7825 */ /* 0x000fc600078e0206 */
[----:B------:R-:W-:-:S05]  /*07e0*/  PRMT R17, R17, 0x5410, R16 ;  /* 0x0000541011117816 */ /* 0x000fca0000000010 */
[----:B------:R0:W-:Y:S01]  /*07f0*/  STG.E desc[UR6][R12.64], R17 ;  /* 0x000000110c007986 */ /* 0x0001e2000c101906 */
[----:B------:R-:W-:Y:S05]  /*0800*/  @!P1 BRA `(.L_x_2) ;  /* 0xfffffffc00509947 */ /* 0x000fea000383ffff */
[----:B------:R-:W-:Y:S05]  /*0810*/  EXIT ;  /* 0x000000000000794d */ /* 0x000fea0003800000 */
.L_x_3:
[----:B------:R-:W-:-:S00]  /*0820*/  BRA `(.L_x_3) ;  /* 0xfffffffc00fc7947 */ /* 0x000fc0000383ffff */
[----:B------:R-:W-:-:S00]  /*0830*/  NOP ;  /* 0x0000000000007918 */ /* 0x000fc00000000000 */
        /* <DEDUP_REMOVED lines=12> */
.L_x_4:


//--------------------- .nv.shared.reserved.0     --------------------------
	.section	.nv.shared.reserved.0,"aw",@nobits
	.weak		__nv_reservedSMEM_offset_0_alias
	.size		__nv_reservedSMEM_offset_0_alias, 0, 64
	.other		__nv_reservedSMEM_offset_0_alias,@"STO_CUDA_RESERVED_SHARED STV_DEFAULT"
__nv_reservedSMEM_offset_0_alias:
	.zero		0
	.zero		64


//--------------------- .nv.constant0._Z6mirrorP6uchar4S0_iib --------------------------
	.section	.nv.constant0._Z6mirrorP6uchar4S0_iib,"a",@progbits
	.sectionflags	@""
	.align	4
.nv.constant0._Z6mirrorP6uchar4S0_iib:
	.zero		921


//--------------------- SYMBOLS --------------------------

	.type		.nv.reservedSmem.offset0,@object
	.size		.nv.reservedSmem.offset0,0x4
